//
// Generated by NVIDIA NVVM Compiler
//
// Compiler Build ID: CL-36424714
// Cuda compilation tools, release 13.0, V13.0.88
// Based on NVVM 20.0.0
//

.version 9.0
.target sm_100
.address_size 64

	// .globl	_Z28matrix_multiplication_kernelPKfS0_Pfiii

.visible .entry _Z28matrix_multiplication_kernelPKfS0_Pfiii(
	.param .u64 .ptr .align 1 _Z28matrix_multiplication_kernelPKfS0_Pfiii_param_0,
	.param .u64 .ptr .align 1 _Z28matrix_multiplication_kernelPKfS0_Pfiii_param_1,
	.param .u64 .ptr .align 1 _Z28matrix_multiplication_kernelPKfS0_Pfiii_param_2,
	.param .u32 _Z28matrix_multiplication_kernelPKfS0_Pfiii_param_3,
	.param .u32 _Z28matrix_multiplication_kernelPKfS0_Pfiii_param_4,
	.param .u32 _Z28matrix_multiplication_kernelPKfS0_Pfiii_param_5
)
{
	.reg .pred 	%p<13>;
	.reg .b32 	%r<46>;
	.reg .b32 	%f<68>;
	.reg .b64 	%rd<40>;

	ld.param.u64 	%rd5, [_Z28matrix_multiplication_kernelPKfS0_Pfiii_param_0];
	ld.param.u64 	%rd6, [_Z28matrix_multiplication_kernelPKfS0_Pfiii_param_1];
	ld.param.u64 	%rd4, [_Z28matrix_multiplication_kernelPKfS0_Pfiii_param_2];
	ld.param.u32 	%r22, [_Z28matrix_multiplication_kernelPKfS0_Pfiii_param_3];
	ld.param.u32 	%r20, [_Z28matrix_multiplication_kernelPKfS0_Pfiii_param_4];
	ld.param.u32 	%r23, [_Z28matrix_multiplication_kernelPKfS0_Pfiii_param_5];
	cvta.to.global.u64 	%rd1, %rd6;
	cvta.to.global.u64 	%rd2, %rd5;
	mov.u32 	%r24, %ctaid.x;
	mov.u32 	%r25, %ntid.x;
	mov.u32 	%r26, %tid.x;
	mad.lo.s32 	%r1, %r24, %r25, %r26;
	mov.u32 	%r27, %ctaid.y;
	mov.u32 	%r28, %ntid.y;
	mov.u32 	%r29, %tid.y;
	mad.lo.s32 	%r30, %r27, %r28, %r29;
	setp.ge.s32 	%p1, %r1, %r22;
	setp.ge.s32 	%p2, %r30, %r23;
	or.pred  	%p3, %p1, %p2;
	@%p3 bra 	$L__BB0_14;
	setp.lt.s32 	%p4, %r20, 1;
	mov.f32 	%f67, 0f00000000;
	@%p4 bra 	$L__BB0_13;
	mul.lo.s32 	%r3, %r20, %r1;
	and.b32  	%r4, %r20, 7;
	setp.lt.u32 	%p5, %r20, 8;
	mov.f32 	%f67, 0f00000000;
	mov.b32 	%r44, 0;
	@%p5 bra 	$L__BB0_5;
	and.b32  	%r44, %r20, 2147483640;
	neg.s32 	%r42, %r44;
	shl.b32 	%r7, %r23, 3;
	add.s64 	%rd3, %rd2, 16;
	mov.f32 	%f67, 0f00000000;
	mul.wide.s32 	%rd11, %r23, 4;
	mov.u32 	%r40, %r3;
	mov.u32 	%r41, %r30;
$L__BB0_4:
	.pragma "nounroll";
	mul.wide.s32 	%rd7, %r40, 4;
	add.s64 	%rd8, %rd3, %rd7;
	ld.global.f32 	%f17, [%rd8+-16];
	mul.wide.s32 	%rd9, %r41, 4;
	add.s64 	%rd10, %rd1, %rd9;
	ld.global.f32 	%f18, [%rd10];
	fma.rn.f32 	%f19, %f17, %f18, %f67;
	ld.global.f32 	%f20, [%rd8+-12];
	add.s64 	%rd12, %rd10, %rd11;
	ld.global.f32 	%f21, [%rd12];
	fma.rn.f32 	%f22, %f20, %f21, %f19;
	ld.global.f32 	%f23, [%rd8+-8];
	add.s64 	%rd13, %rd12, %rd11;
	ld.global.f32 	%f24, [%rd13];
	fma.rn.f32 	%f25, %f23, %f24, %f22;
	ld.global.f32 	%f26, [%rd8+-4];
	add.s64 	%rd14, %rd13, %rd11;
	ld.global.f32 	%f27, [%rd14];
	fma.rn.f32 	%f28, %f26, %f27, %f25;
	ld.global.f32 	%f29, [%rd8];
	add.s64 	%rd15, %rd14, %rd11;
	ld.global.f32 	%f30, [%rd15];
	fma.rn.f32 	%f31, %f29, %f30, %f28;
	ld.global.f32 	%f32, [%rd8+4];
	add.s64 	%rd16, %rd15, %rd11;
	ld.global.f32 	%f33, [%rd16];
	fma.rn.f32 	%f34, %f32, %f33, %f31;
	ld.global.f32 	%f35, [%rd8+8];
	add.s64 	%rd17, %rd16, %rd11;
	ld.global.f32 	%f36, [%rd17];
	fma.rn.f32 	%f37, %f35, %f36, %f34;
	ld.global.f32 	%f38, [%rd8+12];
	add.s64 	%rd18, %rd17, %rd11;
	ld.global.f32 	%f39, [%rd18];
	fma.rn.f32 	%f67, %f38, %f39, %f37;
	add.s32 	%r42, %r42, 8;
	add.s32 	%r41, %r41, %r7;
	add.s32 	%r40, %r40, 8;
	setp.ne.s32 	%p6, %r42, 0;
	@%p6 bra 	$L__BB0_4;
$L__BB0_5:
	setp.eq.s32 	%p7, %r4, 0;
	@%p7 bra 	$L__BB0_13;
	and.b32  	%r15, %r20, 3;
	setp.lt.u32 	%p8, %r4, 4;
	@%p8 bra 	$L__BB0_8;
	add.s32 	%r32, %r44, %r3;
	mad.lo.s32 	%r33, %r44, %r23, %r30;
	mul.wide.s32 	%rd19, %r32, 4;
	add.s64 	%rd20, %rd2, %rd19;
	ld.global.f32 	%f41, [%rd20];
	mul.wide.s32 	%rd21, %r33, 4;
	add.s64 	%rd22, %rd1, %rd21;
	ld.global.f32 	%f42, [%rd22];
	fma.rn.f32 	%f43, %f41, %f42, %f67;
	ld.global.f32 	%f44, [%rd20+4];
	mul.wide.s32 	%rd23, %r23, 4;
	add.s64 	%rd24, %rd22, %rd23;
	ld.global.f32 	%f45, [%rd24];
	fma.rn.f32 	%f46, %f44, %f45, %f43;
	ld.global.f32 	%f47, [%rd20+8];
	add.s64 	%rd25, %rd24, %rd23;
	ld.global.f32 	%f48, [%rd25];
	fma.rn.f32 	%f49, %f47, %f48, %f46;
	ld.global.f32 	%f50, [%rd20+12];
	add.s64 	%rd26, %rd25, %rd23;
	ld.global.f32 	%f51, [%rd26];
	fma.rn.f32 	%f67, %f50, %f51, %f49;
	add.s32 	%r44, %r44, 4;
$L__BB0_8:
	setp.eq.s32 	%p9, %r15, 0;
	@%p9 bra 	$L__BB0_13;
	setp.eq.s32 	%p10, %r15, 1;
	@%p10 bra 	$L__BB0_11;
	add.s32 	%r34, %r44, %r3;
	mad.lo.s32 	%r35, %r44, %r23, %r30;
	mul.wide.s32 	%rd27, %r34, 4;
	add.s64 	%rd28, %rd2, %rd27;
	ld.global.f32 	%f53, [%rd28];
	mul.wide.s32 	%rd29, %r35, 4;
	add.s64 	%rd30, %rd1, %rd29;
	ld.global.f32 	%f54, [%rd30];
	fma.rn.f32 	%f55, %f53, %f54, %f67;
	ld.global.f32 	%f56, [%rd28+4];
	mul.wide.s32 	%rd31, %r23, 4;
	add.s64 	%rd32, %rd30, %rd31;
	ld.global.f32 	%f57, [%rd32];
	fma.rn.f32 	%f67, %f56, %f57, %f55;
	add.s32 	%r44, %r44, 2;
$L__BB0_11:
	and.b32  	%r36, %r20, 1;
	setp.eq.b32 	%p11, %r36, 1;
	not.pred 	%p12, %p11;
	@%p12 bra 	$L__BB0_13;
	add.s32 	%r37, %r44, %r3;
	mad.lo.s32 	%r38, %r44, %r23, %r30;
	mul.wide.s32 	%rd33, %r37, 4;
	add.s64 	%rd34, %rd2, %rd33;
	ld.global.f32 	%f58, [%rd34];
	mul.wide.s32 	%rd35, %r38, 4;
	add.s64 	%rd36, %rd1, %rd35;
	ld.global.f32 	%f59, [%rd36];
	fma.rn.f32 	%f67, %f58, %f59, %f67;
$L__BB0_13:
	mad.lo.s32 	%r39, %r23, %r1, %r30;
	cvta.to.global.u64 	%rd37, %rd4;
	mul.wide.s32 	%rd38, %r39, 4;
	add.s64 	%rd39, %rd37, %rd38;
	st.global.f32 	[%rd39], %f67;
$L__BB0_14:
	ret;

}


// ===== COMPILED SASS (sm_100) =====

	.target	sm_100

	.elftype	@"ET_EXEC"


//--------------------- .note.nv.tkinfo           --------------------------
	.section	.note.nv.tkinfo,"",@"SHT_NOTE"
	.sectionflags	@"SHF_NOTE_NV_TKINFO"
	.tkinfo
        /*0018*/ 	.word	0x00000002
        /*0030*/ 	.string	""
        /*0030*/ 	.string	"ptxas"
        /*0030*/ 	.string	"Cuda compilation tools, release 13.0, V13.0.88"
        /*0030*/ 	.string	"Build cuda_13.0.r13.0/compiler.36424714_0"
        /*0030*/ 	.string	"-arch sm_100 -m 64 "



//--------------------- .note.nv.cuinfo           --------------------------
	.section	.note.nv.cuinfo,"",@"SHT_NOTE"
	.sectionflags	@"SHF_NOTE_NV_CUINFO"
        /*0018*/ 	.short	0x0002
        /*001a*/ 	.short	0x0064
        /*001c*/ 	.short	0x0082
	.zero		2


//--------------------- .nv.info                  --------------------------
	.section	.nv.info,"",@"SHT_CUDA_INFO"
	.align	4


	//----- nvinfo : EIATTR_REGCOUNT
	.align		4
        /*0000*/ 	.byte	0x04, 0x2f
        /*0002*/ 	.short	(.L_1 - .L_0)
	.align		4
.L_0:
        /*0004*/ 	.word	index@(_Z28matrix_multiplication_kernelPKfS0_Pfiii)
        /*0008*/ 	.word	0x00000020


	//----- nvinfo : EIATTR_FRAME_SIZE
	.align		4
.L_1:
        /*000c*/ 	.byte	0x04, 0x11
        /*000e*/ 	.short	(.L_3 - .L_2)
	.align		4
.L_2:
        /*0010*/ 	.word	index@(_Z28matrix_multiplication_kernelPKfS0_Pfiii)
        /*0014*/ 	.word	0x00000000


	//----- nvinfo : EIATTR_MIN_STACK_SIZE
	.align		4
.L_3:
        /*0018*/ 	.byte	0x04, 0x12
        /*001a*/ 	.short	(.L_5 - .L_4)
	.align		4
.L_4:
        /*001c*/ 	.word	index@(_Z28matrix_multiplication_kernelPKfS0_Pfiii)
        /*0020*/ 	.word	0x00000000
.L_5:


//--------------------- .nv.compat                --------------------------
	.section	.nv.compat,"",@"SHT_CUDA_COMPAT_INFO"
	.align	4
        /*0000*/ 	.byte	0x02, 0x09, 0x00, 0x00, 0x02, 0x02, 0x01, 0x00, 0x02, 0x05, 0x05, 0x00, 0x03, 0x07, 0x01, 0x01
        /*0010*/ 	.byte	0x02, 0x03, 0x00, 0x00, 0x02, 0x06, 0x01, 0x00, 0x04, 0x0b, 0x08, 0x00, 0x09, 0x00, 0x00, 0x00
        /*0020*/ 	.byte	0x00, 0x00, 0x00, 0x00


//--------------------- .nv.info._Z28matrix_multiplication_kernelPKfS0_Pfiii --------------------------
	.section	.nv.info._Z28matrix_multiplication_kernelPKfS0_Pfiii,"",@"SHT_CUDA_INFO"
	.sectionflags	@""
	.align	4


	//----- nvinfo : EIATTR_CUDA_API_VERSION
	.align		4
        /*0000*/ 	.byte	0x04, 0x37
        /*0002*/ 	.short	(.L_7 - .L_6)
.L_6:
        /*0004*/ 	.word	0x00000082


	//----- nvinfo : EIATTR_KPARAM_INFO
	.align		4
.L_7:
        /*0008*/ 	.byte	0x04, 0x17
        /*000a*/ 	.short	(.L_9 - .L_8)
.L_8:
        /*000c*/ 	.word	0x00000000
        /*0010*/ 	.short	0x0005
        /*0012*/ 	.short	0x0020
        /*0014*/ 	.byte	0x00, 0xf0, 0x11, 0x00


	//----- nvinfo : EIATTR_KPARAM_INFO
	.align		4
.L_9:
        /*0018*/ 	.byte	0x04, 0x17
        /*001a*/ 	.short	(.L_11 - .L_10)
.L_10:
        /*001c*/ 	.word	0x00000000
        /*0020*/ 	.short	0x0004
        /*0022*/ 	.short	0x001c
        /*0024*/ 	.byte	0x00, 0xf0, 0x11, 0x00


	//----- nvinfo : EIATTR_KPARAM_INFO
	.align		4
.L_11:
        /*0028*/ 	.byte	0x04, 0x17
        /*002a*/ 	.short	(.L_13 - .L_12)
.L_12:
        /*002c*/ 	.word	0x00000000
        /*0030*/ 	.short	0x0003
        /*0032*/ 	.short	0x0018
        /*0034*/ 	.byte	0x00, 0xf0, 0x11, 0x00


	//----- nvinfo : EIATTR_KPARAM_INFO
	.align		4
.L_13:
        /*0038*/ 	.byte	0x04, 0x17
        /*003a*/ 	.short	(.L_15 - .L_14)
.L_14:
        /*003c*/ 	.word	0x00000000
        /*0040*/ 	.short	0x0002
        /*0042*/ 	.short	0x0010
        /*0044*/ 	.byte	0x00, 0xf5, 0x21, 0x00


	//----- nvinfo : EIATTR_KPARAM_INFO
	.align		4
.L_15:
        /*0048*/ 	.byte	0x04, 0x17
        /*004a*/ 	.short	(.L_17 - .L_16)
.L_16:
        /*004c*/ 	.word	0x00000000
        /*0050*/ 	.short	0x0001
        /*0052*/ 	.short	0x0008
        /*0054*/ 	.byte	0x00, 0xf5, 0x21, 0x00


	//----- nvinfo : EIATTR_KPARAM_INFO
	.align		4
.L_17:
        /*0058*/ 	.byte	0x04, 0x17
        /*005a*/ 	.short	(.L_19 - .L_18)
.L_18:
        /*005c*/ 	.word	0x00000000
        /*0060*/ 	.short	0x0000
        /*0062*/ 	.short	0x0000
        /*0064*/ 	.byte	0x00, 0xf5, 0x21, 0x00


	//----- nvinfo : EIATTR_SPARSE_MMA_MASK
	.align		4
.L_19:
        /*0068*/ 	.byte	0x03, 0x50
        /*006a*/ 	.short	0x0000


	//----- nvinfo : EIATTR_MAXREG_COUNT
	.align		4
        /*006c*/ 	.byte	0x03, 0x1b
        /*006e*/ 	.short	0x00ff


	//----- nvinfo : EIATTR_MERCURY_ISA_VERSION
	.align		4
        /*0070*/ 	.byte	0x03, 0x5f
        /*0072*/ 	.short	0x0101


	//----- nvinfo : EIATTR_VRC_CTA_INIT_COUNT
	.align		4
        /*0074*/ 	.byte	0x02, 0x4a
	.zero		1
	.zero		1


	//----- nvinfo : EIATTR_EXIT_INSTR_OFFSETS
	.align		4
        /*0078*/ 	.byte	0x04, 0x1c
        /*007a*/ 	.short	(.L_21 - .L_20)


	//   ....[0]....
.L_20:
        /*007c*/ 	.word	0x000000d0


	//   ....[1]....
        /*0080*/ 	.word	0x00000850


	//----- nvinfo : EIATTR_CBANK_PARAM_SIZE
	.align		4
.L_21:
        /*0084*/ 	.byte	0x03, 0x19
        /*0086*/ 	.short	0x0024


	//----- nvinfo : EIATTR_PARAM_CBANK
	.align		4
        /*0088*/ 	.byte	0x04, 0x0a
        /*008a*/ 	.short	(.L_23 - .L_22)
	.align		4
.L_22:
        /*008c*/ 	.word	index@(.nv.constant0._Z28matrix_multiplication_kernelPKfS0_Pfiii)
        /*0090*/ 	.short	0x0380
        /*0092*/ 	.short	0x0024


	//----- nvinfo : EIATTR_SW_WAR
	.align		4
.L_23:
        /*0094*/ 	.byte	0x04, 0x36
        /*0096*/ 	.short	(.L_25 - .L_24)
.L_24:
        /*0098*/ 	.word	0x00000008
.L_25:


//--------------------- .nv.callgraph             --------------------------
	.section	.nv.callgraph,"",@"SHT_CUDA_CALLGRAPH"
	.align	4
	.sectionentsize	8
	.align		4
        /*0000*/ 	.word	0x00000000
	.align		4
        /*0004*/ 	.word	0xffffffff
	.align		4
        /*0008*/ 	.word	0x00000000
	.align		4
        /*000c*/ 	.word	0xfffffffe
	.align		4
        /*0010*/ 	.word	0x00000000
	.align		4
        /*0014*/ 	.word	0xfffffffd
	.align		4
        /*0018*/ 	.word	0x00000000
	.align		4
        /*001c*/ 	.word	0xfffffffc


//--------------------- .text._Z28matrix_multiplication_kernelPKfS0_Pfiii --------------------------
	.section	.text._Z28matrix_multiplication_kernelPKfS0_Pfiii,"ax",@progbits
	.align	128
        .global         _Z28matrix_multiplication_kernelPKfS0_Pfiii
        .type           _Z28matrix_multiplication_kernelPKfS0_Pfiii,@function
        .size           _Z28matrix_multiplication_kernelPKfS0_Pfiii,(.L_x_5 - _Z28matrix_multiplication_kernelPKfS0_Pfiii)
        .other          _Z28matrix_multiplication_kernelPKfS0_Pfiii,@"STO_CUDA_ENTRY STV_DEFAULT"
_Z28matrix_multiplication_kernelPKfS0_Pfiii:
.text._Z28matrix_multiplication_kernelPKfS0_Pfiii:
[----:B------:R-:W-:Y:S01]  /*0000*/  LDC R1, c[0x0][0x37c] ;  /* 0x0000df00ff017b82 */ /* 0x000fe20000000800 */
[----:B------:R-:W0:Y:S07]  /*0010*/  S2R R5, SR_TID.Y ;  /* 0x0000000000057919 */ /* 0x000e2e0000002200 */
[----:B------:R-:W1:Y:S01]  /*0020*/  LDC R14, c[0x0][0x360] ;  /* 0x0000d800ff0e7b82 */ /* 0x000e620000000800 */
[----:B------:R-:W2:Y:S01]  /*0030*/  LDCU UR6, c[0x0][0x398] ;  /* 0x00007300ff0677ac */ /* 0x000ea20008000800 */
[----:B------:R-:W1:Y:S06]  /*0040*/  S2R R3, SR_TID.X ;  /* 0x0000000000037919 */ /* 0x000e6c0000002100 */
[----:B------:R-:W0:Y:S08]  /*0050*/  S2UR UR5, SR_CTAID.Y ;  /* 0x00000000000579c3 */ /* 0x000e300000002600 */
[----:B------:R-:W0:Y:S08]  /*0060*/  LDC R0, c[0x0][0x364] ;  /* 0x0000d900ff007b82 */ /* 0x000e300000000800 */
[----:B------:R-:W1:Y:S08]  /*0070*/  S2UR UR4, SR_CTAID.X ;  /* 0x00000000000479c3 */ /* 0x000e700000002500 */
[----:B------:R-:W3:Y:S01]  /*0080*/  LDC R15, c[0x0][0x3a0] ;  /* 0x0000e800ff0f7b82 */ /* 0x000ee20000000800 */
[----:B0-----:R-:W-:-:S02]  /*0090*/  IMAD R0, R0, UR5, R5 ;  /* 0x0000000500007c24 */ /* 0x001fc4000f8e0205 */
[----:B-1----:R-:W-:-:S03]  /*00a0*/  IMAD R14, R14, UR4, R3 ;  /* 0x000000040e0e7c24 */ /* 0x002fc6000f8e0203 */
[----:B---3--:R-:W-:-:S04]  /*00b0*/  ISETP.GE.AND P0, PT, R0, R15, PT ;  /* 0x0000000f0000720c */ /* 0x008fc80003f06270 */
[----:B--2---:R-:W-:-:S13]  /*00c0*/  ISETP.GE.OR P0, PT, R14, UR6, P0 ;  /* 0x000000060e007c0c */ /* 0x004fda0008706670 */
[----:B------:R-:W-:Y:S05]  /*00d0*/  @P0 EXIT ;  /* 0x000000000000094d */ /* 0x000fea0003800000 */
[----:B------:R-:W0:Y:S01]  /*00e0*/  LDC R17, c[0x0][0x39c] ;  /* 0x0000e700ff117b82 */ /* 0x000e220000000800 */
[----:B------:R-:W1:Y:S01]  /*00f0*/  LDCU.64 UR6, c[0x0][0x358] ;  /* 0x00006b00ff0677ac */ /* 0x000e620008000a00 */
[----:B------:R-:W-:Y:S01]  /*0100*/  HFMA2 R26, -RZ, RZ, 0, 0 ;  /* 0x00000000ff1a7431 */ /* 0x000fe200000001ff */
[----:B0-----:R-:W-:-:S13]  /*0110*/  ISETP.GE.AND P0, PT, R17, 0x1, PT ;  /* 0x000000011100780c */ /* 0x001fda0003f06270 */
[----:B-1----:R-:W-:Y:S05]  /*0120*/  @!P0 BRA `(.L_x_0) ;  /* 0x0000000400b88947 */ /* 0x002fea0003800000 */
[C---:B------:R-:W-:Y:S01]  /*0130*/  ISETP.GE.U32.AND P1, PT, R17.reuse, 0x8, PT ;  /* 0x000000081100780c */ /* 0x040fe20003f26070 */
[----:B------:R-:W-:Y:S01]  /*0140*/  IMAD R18, R14, R17, RZ ;  /* 0x000000110e127224 */ /* 0x000fe200078e02ff */
[----:B------:R-:W-:Y:S02]  /*0150*/  LOP3.LUT R25, R17, 0x7, RZ, 0xc0, !PT ;  /* 0x0000000711197812 */ /* 0x000fe400078ec0ff */
[----:B------:R-:W-:Y:S02]  /*0160*/  MOV R26, RZ ;  /* 0x000000ff001a7202 */ /* 0x000fe40000000f00 */
[----:B------:R-:W-:Y:S02]  /*0170*/  ISETP.NE.AND P0, PT, R25, RZ, PT ;  /* 0x000000ff1900720c */ /* 0x000fe40003f05270 */
[----:B------:R-:W-:-:S05]  /*0180*/  MOV R19, RZ ;  /* 0x000000ff00137202 */ /* 0x000fca0000000f00 */
[----:B------:R-:W-:Y:S06]  /*0190*/  @!P1 BRA `(.L_x_1) ;  /* 0x0000000000c49947 */ /* 0x000fec0003800000 */
[----:B------:R-:W0:Y:S01]  /*01a0*/  LDCU.64 UR4, c[0x0][0x380] ;  /* 0x00007000ff0477ac */ /* 0x000e220008000a00 */
[----:B------:R-:W-:Y:S02]  /*01b0*/  LOP3.LUT R19, R17, 0x7ffffff8, RZ, 0xc0, !PT ;  /* 0x7ffffff811137812 */ /* 0x000fe400078ec0ff */
[----:B------:R-:W-:Y:S02]  /*01c0*/  MOV R26, RZ ;  /* 0x000000ff001a7202 */ /* 0x000fe40000000f00 */
[----:B------:R-:W-:Y:S02]  /*01d0*/  MOV R16, R18 ;  /* 0x0000001200107202 */ /* 0x000fe40000000f00 */
[----:B------:R-:W-:Y:S02]  /*01e0*/  MOV R22, R0 ;  /* 0x0000000000167202 */ /* 0x000fe40000000f00 */
[----:B------:R-:W-:Y:S01]  /*01f0*/  IADD3 R20, PT, PT, -R19, RZ, RZ ;  /* 0x000000ff13147210 */ /* 0x000fe20007ffe1ff */
[----:B0-----:R-:W-:-:S04]  /*0200*/  UIADD3 UR4, UP0, UPT, UR4, 0x10, URZ ;  /* 0x0000001004047890 */ /* 0x001fc8000ff1e0ff */
[----:B------:R-:W-:-:S12]  /*0210*/  UIADD3.X UR5, UPT, UPT, URZ, UR5, URZ, UP0, !UPT ;  /* 0x00000005ff057290 */ /* 0x000fd800087fe4ff */
.L_x_2:
[----:B------:R-:W0:Y:S01]  /*0220*/  LDC.64 R12, c[0x0][0x388] ;  /* 0x0000e200ff0c7b82 */ /* 0x000e220000000a00 */
[----:B------:R-:W-:Y:S02]  /*0230*/  MOV R2, UR4 ;  /* 0x0000000400027c02 */ /* 0x000fe40008000f00 */
[----:B------:R-:W-:-:S03]  /*0240*/  MOV R3, UR5 ;  /* 0x0000000500037c02 */ /* 0x000fc60008000f00 */
[----:B------:R-:W-:-:S05]  /*0250*/  IMAD.WIDE R2, R16, 0x4, R2 ;  /* 0x0000000410027825 */ /* 0x000fca00078e0202 */
[----:B------:R-:W2:Y:S04]  /*0260*/  LDG.E R21, desc[UR6][R2.64+-0x10] ;  /* 0xfffff00602157981 */ /* 0x000ea8000c1e1900 */
[----:B------:R-:W3:Y:S04]  /*0270*/  LDG.E R23, desc[UR6][R2.64+-0xc] ;  /* 0xfffff40602177981 */ /* 0x000ee8000c1e1900 */
[----:B------:R-:W4:Y:S01]  /*0280*/  LDG.E R29, desc[UR6][R2.64+-0x8] ;  /* 0xfffff806021d7981 */ /* 0x000f22000c1e1900 */
[----:B0-----:R-:W-:-:S05]  /*0290*/  IMAD.WIDE R12, R22, 0x4, R12 ;  /* 0x00000004160c7825 */ /* 0x001fca00078e020c */
[----:B------:R0:W2:Y:S01]  /*02a0*/  LDG.E R24, desc[UR6][R12.64] ;  /* 0x000000060c187981 */ /* 0x0000a2000c1e1900 */
[----:B------:R-:W-:-:S04]  /*02b0*/  IMAD.WIDE R10, R15, 0x4, R12 ;  /* 0x000000040f0a7825 */ /* 0x000fc800078e020c */
[C---:B------:R-:W-:Y:S02]  /*02c0*/  IMAD.WIDE R4, R15.reuse, 0x4, R10 ;  /* 0x000000040f047825 */ /* 0x040fe400078e020a */
[----:B------:R-:W3:Y:S02]  /*02d0*/  LDG.E R10, desc[UR6][R10.64] ;  /* 0x000000060a0a7981 */ /* 0x000ee4000c1e1900 */
[C---:B------:R-:W-:Y:S02]  /*02e0*/  IMAD.WIDE R6, R15.reuse, 0x4, R4 ;  /* 0x000000040f067825 */ /* 0x040fe400078e0204 */
[----:B------:R1:W4:Y:S02]  /*02f0*/  LDG.E R28, desc[UR6][R4.64] ;  /* 0x00000006041c7981 */ /* 0x000324000c1e1900 */
[C---:B------:R-:W-:Y:S02]  /*0300*/  IMAD.WIDE R8, R15.reuse, 0x4, R6 ;  /* 0x000000040f087825 */ /* 0x040fe400078e0206 */
[----:B------:R-:W5:Y:S02]  /*0310*/  LDG.E R6, desc[UR6][R6.64] ;  /* 0x0000000606067981 */ /* 0x000f64000c1e1900 */
[----:B0-----:R-:W-:-:S05]  /*0320*/  IMAD.WIDE R12, R15, 0x4, R8 ;  /* 0x000000040f0c7825 */ /* 0x001fca00078e0208 */
[----:B------:R-:W5:Y:S04]  /*0330*/  LDG.E R11, desc[UR6][R12.64] ;  /* 0x000000060c0b7981 */ /* 0x000f68000c1e1900 */
[----:B------:R-:W5:Y:S04]  /*0340*/  LDG.E R7, desc[UR6][R8.64] ;  /* 0x0000000608077981 */ /* 0x000f68000c1e1900 */
[----:B------:R-:W5:Y:S04]  /*0350*/  LDG.E R9, desc[UR6][R2.64+-0x4] ;  /* 0xfffffc0602097981 */ /* 0x000f68000c1e1900 */
[----:B------:R-:W5:Y:S01]  /*0360*/  LDG.E R8, desc[UR6][R2.64+0x8] ;  /* 0x0000080602087981 */ /* 0x000f62000c1e1900 */
[----:B--2---:R-:W-:Y:S01]  /*0370*/  FFMA R24, R21, R24, R26 ;  /* 0x0000001815187223 */ /* 0x004fe2000000001a */
[----:B------:R-:W-:-:S02]  /*0380*/  IMAD.WIDE R26, R15, 0x4, R12 ;  /* 0x000000040f1a7825 */ /* 0x000fc400078e020c */
[----:B------:R-:W2:Y:S04]  /*0390*/  LDG.E R21, desc[UR6][R2.64] ;  /* 0x0000000602157981 */ /* 0x000ea8000c1e1900 */
[----:B------:R-:W2:Y:S01]  /*03a0*/  LDG.E R12, desc[UR6][R2.64+0x4] ;  /* 0x00000406020c7981 */ /* 0x000ea2000c1e1900 */
[----:B-1----:R-:W-:-:S03]  /*03b0*/  IMAD.WIDE R4, R15, 0x4, R26 ;  /* 0x000000040f047825 */ /* 0x002fc600078e021a */
[----:B------:R-:W2:Y:S04]  /*03c0*/  LDG.E R13, desc[UR6][R2.64+0xc] ;  /* 0x00000c06020d7981 */ /* 0x000ea8000c1e1900 */
[----:B------:R-:W2:Y:S04]  /*03d0*/  LDG.E R4, desc[UR6][R4.64] ;  /* 0x0000000604047981 */ /* 0x000ea8000c1e1900 */
[----:B------:R-:W2:Y:S01]  /*03e0*/  LDG.E R3, desc[UR6][R26.64] ;  /* 0x000000061a037981 */ /* 0x000ea2000c1e1900 */
[----:B---3--:R-:W-:Y:S01]  /*03f0*/  FFMA R10, R23, R10, R24 ;  /* 0x0000000a170a7223 */ /* 0x008fe20000000018 */
[----:B------:R-:W-:-:S03]  /*0400*/  IADD3 R20, PT, PT, R20, 0x8, RZ ;  /* 0x0000000814147810 */ /* 0x000fc60007ffe0ff */
[----:B----4-:R-:W-:Y:S01]  /*0410*/  FFMA R10, R29, R28, R10 ;  /* 0x0000001c1d0a7223 */ /* 0x010fe2000000000a */
[----:B------:R-:W-:Y:S02]  /*0420*/  ISETP.NE.AND P1, PT, R20, RZ, PT ;  /* 0x000000ff1400720c */ /* 0x000fe40003f25270 */
[----:B------:R-:W-:Y:S01]  /*0430*/  LEA R22, R15, R22, 0x3 ;  /* 0x000000160f167211 */ /* 0x000fe200078e18ff */
[----:B-----5:R-:W-:Y:S01]  /*0440*/  FFMA R6, R9, R6, R10 ;  /* 0x0000000609067223 */ /* 0x020fe2000000000a */
[----:B------:R-:W-:-:S03]  /*0450*/  IADD3 R16, PT, PT, R16, 0x8, RZ ;  /* 0x0000000810107810 */ /* 0x000fc60007ffe0ff */
[----:B--2---:R-:W-:-:S04]  /*0460*/  FFMA R7, R21, R7, R6 ;  /* 0x0000000715077223 */ /* 0x004fc80000000006 */
[----:B------:R-:W-:-:S04]  /*0470*/  FFMA R7, R12, R11, R7 ;  /* 0x0000000b0c077223 */ /* 0x000fc80000000007 */
[----:B------:R-:W-:-:S04]  /*0480*/  FFMA R8, R8, R3, R7 ;  /* 0x0000000308087223 */ /* 0x000fc80000000007 */
[----:B------:R-:W-:Y:S01]  /*0490*/  FFMA R26, R13, R4, R8 ;  /* 0x000000040d1a7223 */ /* 0x000fe20000000008 */
[----:B------:R-:W-:Y:S06]  /*04a0*/  @P1 BRA `(.L_x_2) ;  /* 0xfffffffc005c1947 */ /* 0x000fec000383ffff */
.L_x_1:
[----:B------:R-:W-:Y:S05]  /*04b0*/  @!P0 BRA `(.L_x_0) ;  /* 0x0000000000d48947 */ /* 0x000fea0003800000 */
[----:B------:R-:W-:Y:S02]  /*04c0*/  ISETP.GE.U32.AND P0, PT, R25, 0x4, PT ;  /* 0x000000041900780c */ /* 0x000fe40003f06070 */
[----:B------:R-:W-:-:S04]  /*04d0*/  LOP3.LUT R12, R17, 0x3, RZ, 0xc0, !PT ;  /* 0x00000003110c7812 */ /* 0x000fc800078ec0ff */
[----:B------:R-:W-:-:S07]  /*04e0*/  ISETP.NE.AND P1, PT, R12, RZ, PT ;  /* 0x000000ff0c00720c */ /* 0x000fce0003f25270 */
[----:B------:R-:W-:Y:S06]  /*04f0*/  @!P0 BRA `(.L_x_3) ;  /* 0x0000000000588947 */ /* 0x000fec0003800000 */
[----:B------:R-:W0:Y:S01]  /*0500*/  LDC.64 R8, c[0x0][0x388] ;  /* 0x0000e200ff087b82 */ /* 0x000e220000000a00 */
[----:B------:R-:W-:Y:S01]  /*0510*/  IMAD R7, R19, R15, R0 ;  /* 0x0000000f13077224 */ /* 0x000fe200078e0200 */
[----:B------:R-:W-:-:S06]  /*0520*/  IADD3 R5, PT, PT, R18, R19, RZ ;  /* 0x0000001312057210 */ /* 0x000fcc0007ffe0ff */
[----:B------:R-:W1:Y:S01]  /*0530*/  LDC.64 R2, c[0x0][0x380] ;  /* 0x0000e000ff027b82 */ /* 0x000e620000000a00 */
[----:B0-----:R-:W-:-:S04]  /*0540*/  IMAD.WIDE R8, R7, 0x4, R8 ;  /* 0x0000000407087825 */ /* 0x001fc800078e0208 */
[----:B------:R-:W-:Y:S02]  /*0550*/  IMAD.WIDE R10, R15, 0x4, R8 ;  /* 0x000000040f0a7825 */ /* 0x000fe400078e0208 */
[----:B------:R-:W2:Y:S02]  /*0560*/  LDG.E R8, desc[UR6][R8.64] ;  /* 0x0000000608087981 */ /* 0x000ea4000c1e1900 */
[----:B-1----:R-:W-:-:S04]  /*0570*/  IMAD.WIDE R2, R5, 0x4, R2 ;  /* 0x0000000405027825 */ /* 0x002fc800078e0202 */
[C---:B------:R-:W-:Y:S01]  /*0580*/  IMAD.WIDE R4, R15.reuse, 0x4, R10 ;  /* 0x000000040f047825 */ /* 0x040fe200078e020a */
[----:B------:R-:W2:Y:S04]  /*0590*/  LDG.E R13, desc[UR6][R2.64] ;  /* 0x00000006020d7981 */ /* 0x000ea8000c1e1900 */
[----:B------:R-:W3:Y:S01]  /*05a0*/  LDG.E R10, desc[UR6][R10.64] ;  /* 0x000000060a0a7981 */ /* 0x000ee2000c1e1900 */
[----:B------:R-:W-:-:S03]  /*05b0*/  IMAD.WIDE R6, R15, 0x4, R4 ;  /* 0x000000040f067825 */ /* 0x000fc600078e0204 */
[----:B------:R-:W3:Y:S04]  /*05c0*/  LDG.E R16, desc[UR6][R2.64+0x4] ;  /* 0x0000040602107981 */ /* 0x000ee8000c1e1900 */
[----:B------:R-:W4:Y:S04]  /*05d0*/  LDG.E R21, desc[UR6][R4.64] ;  /* 0x0000000604157981 */ /* 0x000f28000c1e1900 */
[----:B------:R-:W4:Y:S04]  /*05e0*/  LDG.E R20, desc[UR6][R2.64+0x8] ;  /* 0x0000080602147981 */ /* 0x000f28000c1e1900 */
[----:B------:R-:W5:Y:S04]  /*05f0*/  LDG.E R22, desc[UR6][R2.64+0xc] ;  /* 0x00000c0602167981 */ /* 0x000f68000c1e1900 */
[----:B------:R-:W5:Y:S01]  /*0600*/  LDG.E R6, desc[UR6][R6.64] ;  /* 0x0000000606067981 */ /* 0x000f62000c1e1900 */
[----:B------:R-:W-:Y:S01]  /*0610*/  IADD3 R19, PT, PT, R19, 0x4, RZ ;  /* 0x0000000413137810 */ /* 0x000fe20007ffe0ff */
[----:B--2---:R-:W-:-:S04]  /*0620*/  FFMA R13, R13, R8, R26 ;  /* 0x000000080d0d7223 */ /* 0x004fc8000000001a */
[----:B---3--:R-:W-:-:S04]  /*0630*/  FFMA R13, R16, R10, R13 ;  /* 0x0000000a100d7223 */ /* 0x008fc8000000000d */
[----:B----4-:R-:W-:-:S04]  /*0640*/  FFMA R13, R20, R21, R13 ;  /* 0x00000015140d7223 */ /* 0x010fc8000000000d */
[----:B-----5:R-:W-:-:S07]  /*0650*/  FFMA R26, R22, R6, R13 ;  /* 0x00000006161a7223 */ /* 0x020fce000000000d */
.L_x_3:
[----:B------:R-:W-:Y:S05]  /*0660*/  @!P1 BRA `(.L_x_0) ;  /* 0x0000000000689947 */ /* 0x000fea0003800000 */
[----:B------:R-:W0:Y:S01]  /*0670*/  LDC.64 R8, c[0x0][0x388] ;  /* 0x0000e200ff087b82 */ /* 0x000e220000000a00 */
[----:B------:R-:W-:Y:S02]  /*0680*/  ISETP.NE.AND P0, PT, R12, 0x1, PT ;  /* 0x000000010c00780c */ /* 0x000fe40003f05270 */
[----:B------:R-:W-:-:S04]  /*0690*/  LOP3.LUT R17, R17, 0x1, RZ, 0xc0, !PT ;  /* 0x0000000111117812 */ /* 0x000fc800078ec0ff */
[----:B------:R-:W-:Y:S01]  /*06a0*/  ISETP.NE.U32.AND P1, PT, R17, 0x1, PT ;  /* 0x000000011100780c */ /* 0x000fe20003f25070 */
[----:B------:R-:W1:Y:S06]  /*06b0*/  LDC.64 R6, c[0x0][0x380] ;  /* 0x0000e000ff067b82 */ /* 0x000e6c0000000a00 */
[C---:B------:R-:W-:Y:S01]  /*06c0*/  @P0 IMAD R13, R19.reuse, R15, R0 ;  /* 0x0000000f130d0224 */ /* 0x040fe200078e0200 */
[----:B------:R-:W-:Y:S01]  /*06d0*/  @P0 IADD3 R11, PT, PT, R18, R19, RZ ;  /* 0x00000013120b0210 */ /* 0x000fe20007ffe0ff */
[----:B------:R-:W2:Y:S01]  /*06e0*/  LDC.64 R4, c[0x0][0x380] ;  /* 0x0000e000ff047b82 */ /* 0x000ea20000000a00 */
[----:B------:R-:W-:-:S07]  /*06f0*/  @P0 IADD3 R19, PT, PT, R19, 0x2, RZ ;  /* 0x0000000213130810 */ /* 0x000fce0007ffe0ff */
[----:B------:R-:W3:Y:S01]  /*0700*/  LDC.64 R2, c[0x0][0x388] ;  /* 0x0000e200ff027b82 */ /* 0x000ee20000000a00 */
[----:B0-----:R-:W-:Y:S01]  /*0710*/  @P0 IMAD.WIDE R8, R13, 0x4, R8 ;  /* 0x000000040d080825 */ /* 0x001fe200078e0208 */
[----:B------:R-:W-:-:S03]  /*0720*/  @!P1 IADD3 R13, PT, PT, R18, R19, RZ ;  /* 0x00000013120d9210 */ /* 0x000fc60007ffe0ff */
[----:B------:R-:W-:Y:S01]  /*0730*/  @!P1 IMAD R19, R19, R15, R0 ;  /* 0x0000000f13139224 */ /* 0x000fe200078e0200 */
[----:B------:R-:W4:Y:S01]  /*0740*/  @P0 LDG.E R12, desc[UR6][R8.64] ;  /* 0x00000006080c0981 */ /* 0x000f22000c1e1900 */
[----:B-1----:R-:W-:-:S04]  /*0750*/  @P0 IMAD.WIDE R6, R11, 0x4, R6 ;  /* 0x000000040b060825 */ /* 0x002fc800078e0206 */
[----:B------:R-:W-:Y:S01]  /*0760*/  @P0 IMAD.WIDE R10, R15, 0x4, R8 ;  /* 0x000000040f0a0825 */ /* 0x000fe200078e0208 */
[----:B------:R-:W4:Y:S03]  /*0770*/  @P0 LDG.E R17, desc[UR6][R6.64] ;  /* 0x0000000606110981 */ /* 0x000f26000c1e1900 */
[----:B--2---:R-:W-:Y:S01]  /*0780*/  @!P1 IMAD.WIDE R4, R13, 0x4, R4 ;  /* 0x000000040d049825 */ /* 0x004fe200078e0204 */
[----:B------:R-:W2:Y:S04]  /*0790*/  @P0 LDG.E R21, desc[UR6][R6.64+0x4] ;  /* 0x0000040606150981 */ /* 0x000ea8000c1e1900 */
[----:B------:R-:W2:Y:S01]  /*07a0*/  @P0 LDG.E R10, desc[UR6][R10.64] ;  /* 0x000000060a0a0981 */ /* 0x000ea2000c1e1900 */
[----:B---3--:R-:W-:-:S03]  /*07b0*/  @!P1 IMAD.WIDE R2, R19, 0x4, R2 ;  /* 0x0000000413029825 */ /* 0x008fc600078e0202 */
[----:B------:R-:W3:Y:S04]  /*07c0*/  @!P1 LDG.E R5, desc[UR6][R4.64] ;  /* 0x0000000604059981 */ /* 0x000ee8000c1e1900 */
[----:B------:R-:W3:Y:S01]  /*07d0*/  @!P1 LDG.E R2, desc[UR6][R2.64] ;  /* 0x0000000602029981 */ /* 0x000ee2000c1e1900 */
[----:B----4-:R-:W-:-:S04]  /*07e0*/  @P0 FFMA R12, R17, R12, R26 ;  /* 0x0000000c110c0223 */ /* 0x010fc8000000001a */
[----:B--2---:R-:W-:-:S04]  /*07f0*/  @P0 FFMA R26, R21, R10, R12 ;  /* 0x0000000a151a0223 */ /* 0x004fc8000000000c */
[----:B---3--:R-:W-:-:S07]  /*0800*/  @!P1 FFMA R26, R5, R2, R26 ;  /* 0x00000002051a9223 */ /* 0x008fce000000001a */
.L_x_0:
[----:B------:R-:W0:Y:S01]  /*0810*/  LDC.64 R2, c[0x0][0x390] ;  /* 0x0000e400ff027b82 */ /* 0x000e220000000a00 */
[----:B------:R-:W-:-:S04]  /*0820*/  IMAD R15, R14, R15, R0 ;  /* 0x0000000f0e0f7224 */ /* 0x000fc800078e0200 */
[----:B0-----:R-:W-:-:S05]  /*0830*/  IMAD.WIDE R2, R15, 0x4, R2 ;  /* 0x000000040f027825 */ /* 0x001fca00078e0202 */
[----:B------:R-:W-:Y:S01]  /*0840*/  STG.E desc[UR6][R2.64], R26 ;  /* 0x0000001a02007986 */ /* 0x000fe2000c101906 */
[----:B------:R-:W-:Y:S05]  /*0850*/  EXIT ;  /* 0x000000000000794d */ /* 0x000fea0003800000 */
.L_x_4:
[----:B------:R-:W-:-:S00]  /*0860*/  BRA `(.L_x_4) ;  /* 0xfffffffc00fc7947 */ /* 0x000fc0000383ffff */
[----:B------:R-:W-:-:S00]  /*0870*/  NOP ;  /* 0x0000000000007918 */ /* 0x000fc00000000000 */
        /* <DEDUP_REMOVED lines=8> */
.L_x_5:


//--------------------- .nv.shared.reserved.0     --------------------------
	.section	.nv.shared.reserved.0,"aw",@nobits
	.weak		__nv_reservedSMEM_offset_0_alias
	.size		__nv_reservedSMEM_offset_0_alias, 0, 64
	.other		__nv_reservedSMEM_offset_0_alias,@"STO_CUDA_RESERVED_SHARED STV_DEFAULT"
__nv_reservedSMEM_offset_0_alias:
	.zero		0
	.zero		64


//--------------------- .nv.constant0._Z28matrix_multiplication_kernelPKfS0_Pfiii --------------------------
	.section	.nv.constant0._Z28matrix_multiplication_kernelPKfS0_Pfiii,"a",@progbits
	.sectionflags	@""
	.align	4
.nv.constant0._Z28matrix_multiplication_kernelPKfS0_Pfiii:
	.zero		932


//--------------------- SYMBOLS --------------------------

	.type		.nv.reservedSmem.offset0,@object
	.size		.nv.reservedSmem.offset0,0x4
